//
// Generated by NVIDIA NVVM Compiler
//
// Compiler Build ID: CL-36424714
// Cuda compilation tools, release 13.0, V13.0.88
// Based on NVVM 20.0.0
//

.version 9.0
.target sm_100
.address_size 64

	// .globl	PstGenerationKernel

.visible .entry PstGenerationKernel(
	.param .u64 .ptr .align 1 PstGenerationKernel_param_0,
	.param .u32 PstGenerationKernel_param_1,
	.param .u64 .ptr .align 1 PstGenerationKernel_param_2,
	.param .u32 PstGenerationKernel_param_3,
	.param .u64 .ptr .align 1 PstGenerationKernel_param_4,
	.param .u32 PstGenerationKernel_param_5,
	.param .u64 .ptr .align 1 PstGenerationKernel_param_6,
	.param .u32 PstGenerationKernel_param_7,
	.param .u64 .ptr .align 1 PstGenerationKernel_param_8,
	.param .u32 PstGenerationKernel_param_9,
	.param .u32 PstGenerationKernel_param_10,
	.param .u64 .ptr .align 1 PstGenerationKernel_param_11,
	.param .u32 PstGenerationKernel_param_12,
	.param .u32 PstGenerationKernel_param_13,
	.param .u64 .ptr .align 1 PstGenerationKernel_param_14,
	.param .u32 PstGenerationKernel_param_15,
	.param .u32 PstGenerationKernel_param_16
)
{
	.reg .pred 	%p<7>;
	.reg .b32 	%r<21>;
	.reg .b64 	%rd<23>;
	.reg .b64 	%fd<11>;

	ld.param.u64 	%rd1, [PstGenerationKernel_param_0];
	ld.param.u64 	%rd6, [PstGenerationKernel_param_2];
	ld.param.u64 	%rd2, [PstGenerationKernel_param_4];
	ld.param.u64 	%rd3, [PstGenerationKernel_param_6];
	ld.param.u64 	%rd4, [PstGenerationKernel_param_8];
	ld.param.u32 	%r4, [PstGenerationKernel_param_10];
	ld.param.u64 	%rd5, [PstGenerationKernel_param_11];
	ld.param.u32 	%r5, [PstGenerationKernel_param_13];
	cvta.to.global.u64 	%rd7, %rd6;
	ld.global.u32 	%r6, [%rd7];
	mov.u32 	%r7, %tid.x;
	mov.u32 	%r8, %ctaid.x;
	mov.u32 	%r9, %ntid.x;
	mad.lo.s32 	%r10, %r8, %r9, %r7;
	div.s32 	%r11, %r10, %r6;
	mul.lo.s32 	%r12, %r11, %r6;
	sub.s32 	%r1, %r10, %r12;
	mul.lo.s32 	%r13, %r6, 26;
	div.s32 	%r2, %r10, %r13;
	mul.hi.s32 	%r14, %r11, 1321528399;
	shr.u32 	%r15, %r14, 31;
	shr.s32 	%r16, %r14, 3;
	add.s32 	%r17, %r16, %r15;
	mul.lo.s32 	%r18, %r17, 26;
	sub.s32 	%r3, %r11, %r18;
	setp.ge.s32 	%p1, %r2, %r6;
	setp.le.s32 	%p2, %r2, %r1;
	or.pred  	%p3, %p1, %p2;
	@%p3 bra 	$L__BB0_3;
	cvta.to.global.u64 	%rd8, %rd1;
	cvta.to.global.u64 	%rd9, %rd2;
	cvta.to.global.u64 	%rd10, %rd3;
	mul.wide.s32 	%rd11, %r2, 8;
	add.s64 	%rd12, %rd8, %rd11;
	ld.global.f64 	%fd2, [%rd12];
	mul.wide.s32 	%rd13, %r1, 8;
	add.s64 	%rd14, %rd8, %rd13;
	ld.global.f64 	%fd3, [%rd14];
	sub.f64 	%fd4, %fd2, %fd3;
	setp.lt.f64 	%p4, %fd4, 0d0000000000000000;
	neg.f64 	%fd5, %fd4;
	selp.f64 	%fd6, %fd5, %fd4, %p4;
	mul.wide.s32 	%rd15, %r3, 8;
	add.s64 	%rd16, %rd9, %rd15;
	ld.global.f64 	%fd7, [%rd16];
	sub.f64 	%fd8, %fd6, %fd7;
	setp.lt.f64 	%p5, %fd8, 0d0000000000000000;
	neg.f64 	%fd9, %fd8;
	selp.f64 	%fd1, %fd9, %fd8, %p5;
	ld.global.f64 	%fd10, [%rd10];
	setp.geu.f64 	%p6, %fd1, %fd10;
	@%p6 bra 	$L__BB0_3;
	mad.lo.s32 	%r19, %r1, %r4, %r2;
	cvta.to.global.u64 	%rd17, %rd4;
	mul.wide.s32 	%rd18, %r19, 2;
	add.s64 	%rd19, %rd17, %rd18;
	st.global.u16 	[%rd19], %r3;
	mad.lo.s32 	%r20, %r1, %r5, %r2;
	cvta.to.global.u64 	%rd20, %rd5;
	mul.wide.s32 	%rd21, %r20, 8;
	add.s64 	%rd22, %rd20, %rd21;
	st.global.f64 	[%rd22], %fd1;
$L__BB0_3:
	ret;

}
	// .globl	GpuGeneratedAverageIntensities
.visible .entry GpuGeneratedAverageIntensities(
	.param .u64 .ptr .align 1 GpuGeneratedAverageIntensities_param_0,
	.param .u32 GpuGeneratedAverageIntensities_param_1,
	.param .u64 .ptr .align 1 GpuGeneratedAverageIntensities_param_2,
	.param .u32 GpuGeneratedAverageIntensities_param_3,
	.param .u64 .ptr .align 1 GpuGeneratedAverageIntensities_param_4,
	.param .u32 GpuGeneratedAverageIntensities_param_5,
	.param .u32 GpuGeneratedAverageIntensities_param_6
)
{
	.reg .pred 	%p<4>;
	.reg .b32 	%r<12>;
	.reg .b64 	%rd<13>;
	.reg .b64 	%fd<5>;

	ld.param.u64 	%rd1, [GpuGeneratedAverageIntensities_param_0];
	ld.param.u64 	%rd3, [GpuGeneratedAverageIntensities_param_2];
	ld.param.u64 	%rd2, [GpuGeneratedAverageIntensities_param_4];
	ld.param.u32 	%r4, [GpuGeneratedAverageIntensities_param_6];
	cvta.to.global.u64 	%rd4, %rd3;
	mov.u32 	%r5, %tid.x;
	mov.u32 	%r6, %ctaid.x;
	mov.u32 	%r7, %ntid.x;
	mad.lo.s32 	%r8, %r6, %r7, %r5;
	ld.global.u32 	%r9, [%rd4];
	div.s32 	%r2, %r8, %r9;
	mul.lo.s32 	%r10, %r2, %r9;
	sub.s32 	%r1, %r8, %r10;
	add.s32 	%r3, %r2, %r1;
	setp.ge.s32 	%p1, %r3, %r9;
	setp.lt.s32 	%p2, %r2, 1;
	or.pred  	%p3, %p2, %p1;
	@%p3 bra 	$L__BB1_2;
	cvta.to.global.u64 	%rd5, %rd1;
	cvta.to.global.u64 	%rd6, %rd2;
	mul.wide.s32 	%rd7, %r1, 8;
	add.s64 	%rd8, %rd5, %rd7;
	ld.global.f64 	%fd1, [%rd8];
	mul.wide.u32 	%rd9, %r2, 8;
	add.s64 	%rd10, %rd8, %rd9;
	ld.global.f64 	%fd2, [%rd10];
	add.f64 	%fd3, %fd1, %fd2;
	mul.f64 	%fd4, %fd3, 0d3FE0000000000000;
	mad.lo.s32 	%r11, %r1, %r4, %r3;
	mul.wide.s32 	%rd11, %r11, 8;
	add.s64 	%rd12, %rd6, %rd11;
	st.global.f64 	[%rd12], %fd4;
$L__BB1_2:
	ret;

}


// ===== COMPILED SASS (sm_100) =====

	.target	sm_100

	.elftype	@"ET_EXEC"


//--------------------- .note.nv.tkinfo           --------------------------
	.section	.note.nv.tkinfo,"",@"SHT_NOTE"
	.sectionflags	@"SHF_NOTE_NV_TKINFO"
	.tkinfo
        /*0018*/ 	.word	0x00000002
        /*0030*/ 	.string	""
        /*0030*/ 	.string	"ptxas"
        /*0030*/ 	.string	"Cuda compilation tools, release 13.0, V13.0.88"
        /*0030*/ 	.string	"Build cuda_13.0.r13.0/compiler.36424714_0"
        /*0030*/ 	.string	"-arch sm_100 -m 64 "



//--------------------- .note.nv.cuinfo           --------------------------
	.section	.note.nv.cuinfo,"",@"SHT_NOTE"
	.sectionflags	@"SHF_NOTE_NV_CUINFO"
        /*0018*/ 	.short	0x0002
        /*001a*/ 	.short	0x0064
        /*001c*/ 	.short	0x0082
	.zero		2


//--------------------- .nv.info                  --------------------------
	.section	.nv.info,"",@"SHT_CUDA_INFO"
	.align	4


	//----- nvinfo : EIATTR_REGCOUNT
	.align		4
        /*0000*/ 	.byte	0x04, 0x2f
        /*0002*/ 	.short	(.L_1 - .L_0)
	.align		4
.L_0:
        /*0004*/ 	.word	index@(PstGenerationKernel)
        /*0008*/ 	.word	0x00000010


	//----- nvinfo : EIATTR_FRAME_SIZE
	.align		4
.L_1:
        /*000c*/ 	.byte	0x04, 0x11
        /*000e*/ 	.short	(.L_3 - .L_2)
	.align		4
.L_2:
        /*0010*/ 	.word	index@(PstGenerationKernel)
        /*0014*/ 	.word	0x00000000


	//----- nvinfo : EIATTR_REGCOUNT
	.align		4
.L_3:
        /*0018*/ 	.byte	0x04, 0x2f
        /*001a*/ 	.short	(.L_5 - .L_4)
	.align		4
.L_4:
        /*001c*/ 	.word	index@(GpuGeneratedAverageIntensities)
        /*0020*/ 	.word	0x0000000e


	//----- nvinfo : EIATTR_FRAME_SIZE
	.align		4
.L_5:
        /*0024*/ 	.byte	0x04, 0x11
        /*0026*/ 	.short	(.L_7 - .L_6)
	.align		4
.L_6:
        /*0028*/ 	.word	index@(GpuGeneratedAverageIntensities)
        /*002c*/ 	.word	0x00000000


	//----- nvinfo : EIATTR_MIN_STACK_SIZE
	.align		4
.L_7:
        /*0030*/ 	.byte	0x04, 0x12
        /*0032*/ 	.short	(.L_9 - .L_8)
	.align		4
.L_8:
        /*0034*/ 	.word	index@(GpuGeneratedAverageIntensities)
        /*0038*/ 	.word	0x00000000


	//----- nvinfo : EIATTR_MIN_STACK_SIZE
	.align		4
.L_9:
        /*003c*/ 	.byte	0x04, 0x12
        /*003e*/ 	.short	(.L_11 - .L_10)
	.align		4
.L_10:
        /*0040*/ 	.word	index@(PstGenerationKernel)
        /*0044*/ 	.word	0x00000000
.L_11:


//--------------------- .nv.compat                --------------------------
	.section	.nv.compat,"",@"SHT_CUDA_COMPAT_INFO"
	.align	4
        /*0000*/ 	.byte	0x02, 0x09, 0x00, 0x00, 0x02, 0x02, 0x01, 0x00, 0x02, 0x05, 0x05, 0x00, 0x03, 0x07, 0x01, 0x01
        /*0010*/ 	.byte	0x02, 0x03, 0x00, 0x00, 0x02, 0x06, 0x01, 0x00, 0x04, 0x0b, 0x08, 0x00, 0x01, 0x00, 0x00, 0x00
        /*0020*/ 	.byte	0x00, 0x00, 0x00, 0x00


//--------------------- .nv.info.GpuGeneratedAverageIntensities --------------------------
	.section	.nv.info.GpuGeneratedAverageIntensities,"",@"SHT_CUDA_INFO"
	.sectionflags	@""
	.align	4


	//----- nvinfo : EIATTR_CUDA_API_VERSION
	.align		4
        /*0000*/ 	.byte	0x04, 0x37
        /*0002*/ 	.short	(.L_13 - .L_12)
.L_12:
        /*0004*/ 	.word	0x00000082


	//----- nvinfo : EIATTR_KPARAM_INFO
	.align		4
.L_13:
        /*0008*/ 	.byte	0x04, 0x17
        /*000a*/ 	.short	(.L_15 - .L_14)
.L_14:
        /*000c*/ 	.word	0x00000000
        /*0010*/ 	.short	0x0006
        /*0012*/ 	.short	0x002c
        /*0014*/ 	.byte	0x00, 0xf0, 0x11, 0x00


	//----- nvinfo : EIATTR_KPARAM_INFO
	.align		4
.L_15:
        /*0018*/ 	.byte	0x04, 0x17
        /*001a*/ 	.short	(.L_17 - .L_16)
.L_16:
        /*001c*/ 	.word	0x00000000
        /*0020*/ 	.short	0x0005
        /*0022*/ 	.short	0x0028
        /*0024*/ 	.byte	0x00, 0xf0, 0x11, 0x00


	//----- nvinfo : EIATTR_KPARAM_INFO
	.align		4
.L_17:
        /*0028*/ 	.byte	0x04, 0x17
        /*002a*/ 	.short	(.L_19 - .L_18)
.L_18:
        /*002c*/ 	.word	0x00000000
        /*0030*/ 	.short	0x0004
        /*0032*/ 	.short	0x0020
        /*0034*/ 	.byte	0x00, 0xf5, 0x21, 0x00


	//----- nvinfo : EIATTR_KPARAM_INFO
	.align		4
.L_19:
        /*0038*/ 	.byte	0x04, 0x17
        /*003a*/ 	.short	(.L_21 - .L_20)
.L_20:
        /*003c*/ 	.word	0x00000000
        /*0040*/ 	.short	0x0003
        /*0042*/ 	.short	0x0018
        /*0044*/ 	.byte	0x00, 0xf0, 0x11, 0x00


	//----- nvinfo : EIATTR_KPARAM_INFO
	.align		4
.L_21:
        /*0048*/ 	.byte	0x04, 0x17
        /*004a*/ 	.short	(.L_23 - .L_22)
.L_22:
        /*004c*/ 	.word	0x00000000
        /*0050*/ 	.short	0x0002
        /*0052*/ 	.short	0x0010
        /*0054*/ 	.byte	0x00, 0xf5, 0x21, 0x00


	//----- nvinfo : EIATTR_KPARAM_INFO
	.align		4
.L_23:
        /*0058*/ 	.byte	0x04, 0x17
        /*005a*/ 	.short	(.L_25 - .L_24)
.L_24:
        /*005c*/ 	.word	0x00000000
        /*0060*/ 	.short	0x0001
        /*0062*/ 	.short	0x0008
        /*0064*/ 	.byte	0x00, 0xf0, 0x11, 0x00


	//----- nvinfo : EIATTR_KPARAM_INFO
	.align		4
.L_25:
        /*0068*/ 	.byte	0x04, 0x17
        /*006a*/ 	.short	(.L_27 - .L_26)
.L_26:
        /*006c*/ 	.word	0x00000000
        /*0070*/ 	.short	0x0000
        /*0072*/ 	.short	0x0000
        /*0074*/ 	.byte	0x00, 0xf5, 0x21, 0x00


	//----- nvinfo : EIATTR_SPARSE_MMA_MASK
	.align		4
.L_27:
        /*0078*/ 	.byte	0x03, 0x50
        /*007a*/ 	.short	0x0000


	//----- nvinfo : EIATTR_MAXREG_COUNT
	.align		4
        /*007c*/ 	.byte	0x03, 0x1b
        /*007e*/ 	.short	0x00ff


	//----- nvinfo : EIATTR_MERCURY_ISA_VERSION
	.align		4
        /*0080*/ 	.byte	0x03, 0x5f
        /*0082*/ 	.short	0x0101


	//----- nvinfo : EIATTR_VRC_CTA_INIT_COUNT
	.align		4
        /*0084*/ 	.byte	0x02, 0x4a
	.zero		1
	.zero		1


	//----- nvinfo : EIATTR_EXIT_INSTR_OFFSETS
	.align		4
        /*0088*/ 	.byte	0x04, 0x1c
        /*008a*/ 	.short	(.L_29 - .L_28)


	//   ....[0]....
.L_28:
        /*008c*/ 	.word	0x00000260


	//   ....[1]....
        /*0090*/ 	.word	0x00000330


	//----- nvinfo : EIATTR_CBANK_PARAM_SIZE
	.align		4
.L_29:
        /*0094*/ 	.byte	0x03, 0x19
        /*0096*/ 	.short	0x0030


	//----- nvinfo : EIATTR_PARAM_CBANK
	.align		4
        /*0098*/ 	.byte	0x04, 0x0a
        /*009a*/ 	.short	(.L_31 - .L_30)
	.align		4
.L_30:
        /*009c*/ 	.word	index@(.nv.constant0.GpuGeneratedAverageIntensities)
        /*00a0*/ 	.short	0x0380
        /*00a2*/ 	.short	0x0030


	//----- nvinfo : EIATTR_SW_WAR
	.align		4
.L_31:
        /*00a4*/ 	.byte	0x04, 0x36
        /*00a6*/ 	.short	(.L_33 - .L_32)
.L_32:
        /*00a8*/ 	.word	0x00000008
.L_33:


//--------------------- .nv.info.PstGenerationKernel --------------------------
	.section	.nv.info.PstGenerationKernel,"",@"SHT_CUDA_INFO"
	.sectionflags	@""
	.align	4


	//----- nvinfo : EIATTR_CUDA_API_VERSION
	.align		4
        /*0000*/ 	.byte	0x04, 0x37
        /*0002*/ 	.short	(.L_35 - .L_34)
.L_34:
        /*0004*/ 	.word	0x00000082


	//----- nvinfo : EIATTR_KPARAM_INFO
	.align		4
.L_35:
        /*0008*/ 	.byte	0x04, 0x17
        /*000a*/ 	.short	(.L_37 - .L_36)
.L_36:
        /*000c*/ 	.word	0x00000000
        /*0010*/ 	.short	0x0010
        /*0012*/ 	.short	0x006c
        /*0014*/ 	.byte	0x00, 0xf0, 0x11, 0x00


	//----- nvinfo : EIATTR_KPARAM_INFO
	.align		4
.L_37:
        /*0018*/ 	.byte	0x04, 0x17
        /*001a*/ 	.short	(.L_39 - .L_38)
.L_38:
        /*001c*/ 	.word	0x00000000
        /*0020*/ 	.short	0x000f
        /*0022*/ 	.short	0x0068
        /*0024*/ 	.byte	0x00, 0xf0, 0x11, 0x00


	//----- nvinfo : EIATTR_KPARAM_INFO
	.align		4
.L_39:
        /*0028*/ 	.byte	0x04, 0x17
        /*002a*/ 	.short	(.L_41 - .L_40)
.L_40:
        /*002c*/ 	.word	0x00000000
        /*0030*/ 	.short	0x000e
        /*0032*/ 	.short	0x0060
        /*0034*/ 	.byte	0x00, 0xf5, 0x21, 0x00


	//----- nvinfo : EIATTR_KPARAM_INFO
	.align		4
.L_41:
        /*0038*/ 	.byte	0x04, 0x17
        /*003a*/ 	.short	(.L_43 - .L_42)
.L_42:
        /*003c*/ 	.word	0x00000000
        /*0040*/ 	.short	0x000d
        /*0042*/ 	.short	0x005c
        /*0044*/ 	.byte	0x00, 0xf0, 0x11, 0x00


	//----- nvinfo : EIATTR_KPARAM_INFO
	.align		4
.L_43:
        /*0048*/ 	.byte	0x04, 0x17
        /*004a*/ 	.short	(.L_45 - .L_44)
.L_44:
        /*004c*/ 	.word	0x00000000
        /*0050*/ 	.short	0x000c
        /*0052*/ 	.short	0x0058
        /*0054*/ 	.byte	0x00, 0xf0, 0x11, 0x00


	//----- nvinfo : EIATTR_KPARAM_INFO
	.align		4
.L_45:
        /*0058*/ 	.byte	0x04, 0x17
        /*005a*/ 	.short	(.L_47 - .L_46)
.L_46:
        /*005c*/ 	.word	0x00000000
        /*0060*/ 	.short	0x000b
        /*0062*/ 	.short	0x0050
        /*0064*/ 	.byte	0x00, 0xf5, 0x21, 0x00


	//----- nvinfo : EIATTR_KPARAM_INFO
	.align		4
.L_47:
        /*0068*/ 	.byte	0x04, 0x17
        /*006a*/ 	.short	(.L_49 - .L_48)
.L_48:
        /*006c*/ 	.word	0x00000000
        /*0070*/ 	.short	0x000a
        /*0072*/ 	.short	0x004c
        /*0074*/ 	.byte	0x00, 0xf0, 0x11, 0x00


	//----- nvinfo : EIATTR_KPARAM_INFO
	.align		4
.L_49:
        /*0078*/ 	.byte	0x04, 0x17
        /*007a*/ 	.short	(.L_51 - .L_50)
.L_50:
        /*007c*/ 	.word	0x00000000
        /*0080*/ 	.short	0x0009
        /*0082*/ 	.short	0x0048
        /*0084*/ 	.byte	0x00, 0xf0, 0x11, 0x00


	//----- nvinfo : EIATTR_KPARAM_INFO
	.align		4
.L_51:
        /*0088*/ 	.byte	0x04, 0x17
        /*008a*/ 	.short	(.L_53 - .L_52)
.L_52:
        /*008c*/ 	.word	0x00000000
        /*0090*/ 	.short	0x0008
        /*0092*/ 	.short	0x0040
        /*0094*/ 	.byte	0x00, 0xf5, 0x21, 0x00


	//----- nvinfo : EIATTR_KPARAM_INFO
	.align		4
.L_53:
        /*0098*/ 	.byte	0x04, 0x17
        /*009a*/ 	.short	(.L_55 - .L_54)
.L_54:
        /*009c*/ 	.word	0x00000000
        /*00a0*/ 	.short	0x0007
        /*00a2*/ 	.short	0x0038
        /*00a4*/ 	.byte	0x00, 0xf0, 0x11, 0x00


	//----- nvinfo : EIATTR_KPARAM_INFO
	.align		4
.L_55:
        /*00a8*/ 	.byte	0x04, 0x17
        /*00aa*/ 	.short	(.L_57 - .L_56)
.L_56:
        /*00ac*/ 	.word	0x00000000
        /*00b0*/ 	.short	0x0006
        /*00b2*/ 	.short	0x0030
        /*00b4*/ 	.byte	0x00, 0xf5, 0x21, 0x00


	//----- nvinfo : EIATTR_KPARAM_INFO
	.align		4
.L_57:
        /*00b8*/ 	.byte	0x04, 0x17
        /*00ba*/ 	.short	(.L_59 - .L_58)
.L_58:
        /*00bc*/ 	.word	0x00000000
        /*00c0*/ 	.short	0x0005
        /*00c2*/ 	.short	0x0028
        /*00c4*/ 	.byte	0x00, 0xf0, 0x11, 0x00


	//----- nvinfo : EIATTR_KPARAM_INFO
	.align		4
.L_59:
        /*00c8*/ 	.byte	0x04, 0x17
        /*00ca*/ 	.short	(.L_61 - .L_60)
.L_60:
        /*00cc*/ 	.word	0x00000000
        /*00d0*/ 	.short	0x0004
        /*00d2*/ 	.short	0x0020
        /*00d4*/ 	.byte	0x00, 0xf5, 0x21, 0x00


	//----- nvinfo : EIATTR_KPARAM_INFO
	.align		4
.L_61:
        /*00d8*/ 	.byte	0x04, 0x17
        /*00da*/ 	.short	(.L_63 - .L_62)
.L_62:
        /*00dc*/ 	.word	0x00000000
        /*00e0*/ 	.short	0x0003
        /*00e2*/ 	.short	0x0018
        /*00e4*/ 	.byte	0x00, 0xf0, 0x11, 0x00


	//----- nvinfo : EIATTR_KPARAM_INFO
	.align		4
.L_63:
        /*00e8*/ 	.byte	0x04, 0x17
        /*00ea*/ 	.short	(.L_65 - .L_64)
.L_64:
        /*00ec*/ 	.word	0x00000000
        /*00f0*/ 	.short	0x0002
        /*00f2*/ 	.short	0x0010
        /*00f4*/ 	.byte	0x00, 0xf5, 0x21, 0x00


	//----- nvinfo : EIATTR_KPARAM_INFO
	.align		4
.L_65:
        /*00f8*/ 	.byte	0x04, 0x17
        /*00fa*/ 	.short	(.L_67 - .L_66)
.L_66:
        /*00fc*/ 	.word	0x00000000
        /*0100*/ 	.short	0x0001
        /*0102*/ 	.short	0x0008
        /*0104*/ 	.byte	0x00, 0xf0, 0x11, 0x00


	//----- nvinfo : EIATTR_KPARAM_INFO
	.align		4
.L_67:
        /*0108*/ 	.byte	0x04, 0x17
        /*010a*/ 	.short	(.L_69 - .L_68)
.L_68:
        /*010c*/ 	.word	0x00000000
        /*0110*/ 	.short	0x0000
        /*0112*/ 	.short	0x0000
        /*0114*/ 	.byte	0x00, 0xf5, 0x21, 0x00


	//----- nvinfo : EIATTR_SPARSE_MMA_MASK
	.align		4
.L_69:
        /*0118*/ 	.byte	0x03, 0x50
        /*011a*/ 	.short	0x0000


	//----- nvinfo : EIATTR_MAXREG_COUNT
	.align		4
        /*011c*/ 	.byte	0x03, 0x1b
        /*011e*/ 	.short	0x00ff


	//----- nvinfo : EIATTR_MERCURY_ISA_VERSION
	.align		4
        /*0120*/ 	.byte	0x03, 0x5f
        /*0122*/ 	.short	0x0101


	//----- nvinfo : EIATTR_VRC_CTA_INIT_COUNT
	.align		4
        /*0124*/ 	.byte	0x02, 0x4a
	.zero		1
	.zero		1


	//----- nvinfo : EIATTR_EXIT_INSTR_OFFSETS
	.align		4
        /*0128*/ 	.byte	0x04, 0x1c
        /*012a*/ 	.short	(.L_71 - .L_70)


	//   ....[0]....
.L_70:
        /*012c*/ 	.word	0x000003f0


	//   ....[1]....
        /*0130*/ 	.word	0x00000590


	//   ....[2]....
        /*0134*/ 	.word	0x00000640


	//----- nvinfo : EIATTR_CBANK_PARAM_SIZE
	.align		4
.L_71:
        /*0138*/ 	.byte	0x03, 0x19
        /*013a*/ 	.short	0x0070


	//----- nvinfo : EIATTR_PARAM_CBANK
	.align		4
        /*013c*/ 	.byte	0x04, 0x0a
        /*013e*/ 	.short	(.L_73 - .L_72)
	.align		4
.L_72:
        /*0140*/ 	.word	index@(.nv.constant0.PstGenerationKernel)
        /*0144*/ 	.short	0x0380
        /*0146*/ 	.short	0x0070


	//----- nvinfo : EIATTR_SW_WAR
	.align		4
.L_73:
        /*0148*/ 	.byte	0x04, 0x36
        /*014a*/ 	.short	(.L_75 - .L_74)
.L_74:
        /*014c*/ 	.word	0x00000008
.L_75:


//--------------------- .nv.callgraph             --------------------------
	.section	.nv.callgraph,"",@"SHT_CUDA_CALLGRAPH"
	.align	4
	.sectionentsize	8
	.align		4
        /*0000*/ 	.word	0x00000000
	.align		4
        /*0004*/ 	.word	0xffffffff
	.align		4
        /*0008*/ 	.word	0x00000000
	.align		4
        /*000c*/ 	.word	0xfffffffe
	.align		4
        /*0010*/ 	.word	0x00000000
	.align		4
        /*0014*/ 	.word	0xfffffffd
	.align		4
        /*0018*/ 	.word	0x00000000
	.align		4
        /*001c*/ 	.word	0xfffffffc


//--------------------- .text.GpuGeneratedAverageIntensities --------------------------
	.section	.text.GpuGeneratedAverageIntensities,"ax",@progbits
	.align	128
        .global         GpuGeneratedAverageIntensities
        .type           GpuGeneratedAverageIntensities,@function
        .size           GpuGeneratedAverageIntensities,(.L_x_2 - GpuGeneratedAverageIntensities)
        .other          GpuGeneratedAverageIntensities,@"STO_CUDA_ENTRY STV_DEFAULT"
GpuGeneratedAverageIntensities:
.text.GpuGeneratedAverageIntensities:
[----:B------:R-:W-:Y:S08]  /*0000*/  LDC R1, c[0x0][0x37c] ;  /* 0x0000df00ff017b82 */ /* 0x000ff00000000800 */
[----:B------:R-:W0:Y:S01]  /*0010*/  LDC.64 R2, c[0x0][0x390] ;  /* 0x0000e400ff027b82 */ /* 0x000e220000000a00 */
[----:B------:R-:W0:Y:S02]  /*0020*/  LDCU.64 UR4, c[0x0][0x358] ;  /* 0x00006b00ff0477ac */ /* 0x000e240008000a00 */
[----:B0-----:R-:W2:Y:S05]  /*0030*/  LDG.E R3, desc[UR4][R2.64] ;  /* 0x0000000402037981 */ /* 0x001eaa000c1e1900 */
[----:B------:R-:W0:Y:S01]  /*0040*/  S2UR UR6, SR_CTAID.X ;  /* 0x00000000000679c3 */ /* 0x000e220000002500 */
[----:B------:R-:W0:Y:S07]  /*0050*/  S2R R0, SR_TID.X ;  /* 0x0000000000007919 */ /* 0x000e2e0000002100 */
[----:B------:R-:W0:Y:S02]  /*0060*/  LDC R7, c[0x0][0x360] ;  /* 0x0000d800ff077b82 */ /* 0x000e240000000800 */
[----:B0-----:R-:W-:-:S05]  /*0070*/  IMAD R0, R7, UR6, R0 ;  /* 0x0000000607007c24 */ /* 0x001fca000f8e0200 */
[----:B------:R-:W-:Y:S02]  /*0080*/  IABS R8, R0 ;  /* 0x0000000000087213 */ /* 0x000fe40000000000 */
[----:B--2---:R-:W-:-:S04]  /*0090*/  IABS R9, R3 ;  /* 0x0000000300097213 */ /* 0x004fc80000000000 */
[----:B------:R-:W0:Y:S08]  /*00a0*/  I2F.RP R6, R9 ;  /* 0x0000000900067306 */ /* 0x000e300000209400 */
[----:B0-----:R-:W0:Y:S02]  /*00b0*/  MUFU.RCP R6, R6 ;  /* 0x0000000600067308 */ /* 0x001e240000001000 */
[----:B0-----:R-:W-:Y:S01]  /*00c0*/  VIADD R4, R6, 0xffffffe ;  /* 0x0ffffffe06047836 */ /* 0x001fe20000000000 */
[----:B------:R-:W-:-:S05]  /*00d0*/  IABS R6, R3 ;  /* 0x0000000300067213 */ /* 0x000fca0000000000 */
[----:B------:R0:W1:Y:S02]  /*00e0*/  F2I.FTZ.U32.TRUNC.NTZ R5, R4 ;  /* 0x0000000400057305 */ /* 0x000064000021f000 */
[----:B0-----:R-:W-:Y:S01]  /*00f0*/  HFMA2 R4, -RZ, RZ, 0, 0 ;  /* 0x00000000ff047431 */ /* 0x001fe200000001ff */
[----:B-1----:R-:W-:-:S05]  /*0100*/  IADD3 R2, PT, PT, RZ, -R5, RZ ;  /* 0x80000005ff027210 */ /* 0x002fca0007ffe0ff */
[----:B------:R-:W-:Y:S02]  /*0110*/  IMAD R7, R2, R9, RZ ;  /* 0x0000000902077224 */ /* 0x000fe400078e02ff */
[----:B------:R-:W-:Y:S02]  /*0120*/  IMAD.MOV.U32 R2, RZ, RZ, R8 ;  /* 0x000000ffff027224 */ /* 0x000fe400078e0008 */
[----:B------:R-:W-:-:S04]  /*0130*/  IMAD.HI.U32 R5, R5, R7, R4 ;  /* 0x0000000705057227 */ /* 0x000fc800078e0004 */
[----:B------:R-:W-:Y:S02]  /*0140*/  IMAD.MOV R4, RZ, RZ, -R6 ;  /* 0x000000ffff047224 */ /* 0x000fe400078e0a06 */
[----:B------:R-:W-:-:S04]  /*0150*/  IMAD.HI.U32 R5, R5, R2, RZ ;  /* 0x0000000205057227 */ /* 0x000fc800078e00ff */
[----:B------:R-:W-:-:S05]  /*0160*/  IMAD R2, R5, R4, R2 ;  /* 0x0000000405027224 */ /* 0x000fca00078e0202 */
[----:B------:R-:W-:-:S13]  /*0170*/  ISETP.GT.U32.AND P2, PT, R9, R2, PT ;  /* 0x000000020900720c */ /* 0x000fda0003f44070 */
[-C--:B------:R-:W-:Y:S01]  /*0180*/  @!P2 IADD3 R2, PT, PT, R2, -R9.reuse, RZ ;  /* 0x800000090202a210 */ /* 0x080fe20007ffe0ff */
[----:B------:R-:W-:Y:S01]  /*0190*/  @!P2 VIADD R5, R5, 0x1 ;  /* 0x000000010505a836 */ /* 0x000fe20000000000 */
[----:B------:R-:W-:Y:S02]  /*01a0*/  ISETP.NE.AND P2, PT, R3, RZ, PT ;  /* 0x000000ff0300720c */ /* 0x000fe40003f45270 */
[----:B------:R-:W-:Y:S02]  /*01b0*/  ISETP.GE.U32.AND P0, PT, R2, R9, PT ;  /* 0x000000090200720c */ /* 0x000fe40003f06070 */
[----:B------:R-:W-:-:S04]  /*01c0*/  LOP3.LUT R2, R0, R3, RZ, 0x3c, !PT ;  /* 0x0000000300027212 */ /* 0x000fc800078e3cff */
[----:B------:R-:W-:-:S07]  /*01d0*/  ISETP.GE.AND P1, PT, R2, RZ, PT ;  /* 0x000000ff0200720c */ /* 0x000fce0003f26270 */
[----:B------:R-:W-:-:S06]  /*01e0*/  @P0 IADD3 R5, PT, PT, R5, 0x1, RZ ;  /* 0x0000000105050810 */ /* 0x000fcc0007ffe0ff */
[----:B------:R-:W-:Y:S01]  /*01f0*/  @!P1 IMAD.MOV R5, RZ, RZ, -R5 ;  /* 0x000000ffff059224 */ /* 0x000fe200078e0a05 */
[----:B------:R-:W-:-:S04]  /*0200*/  @!P2 LOP3.LUT R5, RZ, R3, RZ, 0x33, !PT ;  /* 0x00000003ff05a212 */ /* 0x000fc800078e33ff */
[----:B------:R-:W-:-:S05]  /*0210*/  IADD3 R2, PT, PT, -R5, RZ, RZ ;  /* 0x000000ff05027210 */ /* 0x000fca0007ffe1ff */
[----:B------:R-:W-:-:S04]  /*0220*/  IMAD R0, R3, R2, R0 ;  /* 0x0000000203007224 */ /* 0x000fc800078e0200 */
[----:B------:R-:W-:-:S05]  /*0230*/  IMAD.IADD R11, R5, 0x1, R0 ;  /* 0x00000001050b7824 */ /* 0x000fca00078e0200 */
[----:B------:R-:W-:-:S04]  /*0240*/  ISETP.GE.AND P0, PT, R11, R3, PT ;  /* 0x000000030b00720c */ /* 0x000fc80003f06270 */
[----:B------:R-:W-:-:S13]  /*0250*/  ISETP.LT.OR P0, PT, R5, 0x1, P0 ;  /* 0x000000010500780c */ /* 0x000fda0000701670 */
[----:B------:R-:W-:Y:S05]  /*0260*/  @P0 EXIT ;  /* 0x000000000000094d */ /* 0x000fea0003800000 */
[----:B------:R-:W0:Y:S01]  /*0270*/  LDC.64 R2, c[0x0][0x380] ;  /* 0x0000e000ff027b82 */ /* 0x000e220000000a00 */
[----:B------:R-:W1:Y:S07]  /*0280*/  LDCU UR6, c[0x0][0x3ac] ;  /* 0x00007580ff0677ac */ /* 0x000e6e0008000800 */
[----:B------:R-:W2:Y:S01]  /*0290*/  LDC.64 R8, c[0x0][0x3a0] ;  /* 0x0000e800ff087b82 */ /* 0x000ea20000000a00 */
[----:B0-----:R-:W-:-:S04]  /*02a0*/  IMAD.WIDE R2, R0, 0x8, R2 ;  /* 0x0000000800027825 */ /* 0x001fc800078e0202 */
[----:B------:R-:W-:Y:S02]  /*02b0*/  IMAD.WIDE.U32 R4, R5, 0x8, R2 ;  /* 0x0000000805047825 */ /* 0x000fe400078e0002 */
[----:B------:R-:W3:Y:S04]  /*02c0*/  LDG.E.64 R2, desc[UR4][R2.64] ;  /* 0x0000000402027981 */ /* 0x000ee8000c1e1b00 */
[----:B------:R-:W3:Y:S01]  /*02d0*/  LDG.E.64 R4, desc[UR4][R4.64] ;  /* 0x0000000404047981 */ /* 0x000ee2000c1e1b00 */
[----:B-1----:R-:W-:-:S04]  /*02e0*/  IMAD R11, R0, UR6, R11 ;  /* 0x00000006000b7c24 */ /* 0x002fc8000f8e020b */
[----:B--2---:R-:W-:Y:S01]  /*02f0*/  IMAD.WIDE R8, R11, 0x8, R8 ;  /* 0x000000080b087825 */ /* 0x004fe200078e0208 */
[----:B---3--:R-:W-:-:S08]  /*0300*/  DADD R6, R2, R4 ;  /* 0x0000000002067229 */ /* 0x008fd00000000004 */
[----:B------:R-:W-:-:S07]  /*0310*/  DMUL R6, R6, 0.5 ;  /* 0x3fe0000006067828 */ /* 0x000fce0000000000 */
[----:B------:R-:W-:Y:S01]  /*0320*/  STG.E.64 desc[UR4][R8.64], R6 ;  /* 0x0000000608007986 */ /* 0x000fe2000c101b04 */
[----:B------:R-:W-:Y:S05]  /*0330*/  EXIT ;  /* 0x000000000000794d */ /* 0x000fea0003800000 */
.L_x_0:
[----:B------:R-:W-:-:S00]  /*0340*/  BRA `(.L_x_0) ;  /* 0xfffffffc00fc7947 */ /* 0x000fc0000383ffff */
[----:B------:R-:W-:-:S00]  /*0350*/  NOP ;  /* 0x0000000000007918 */ /* 0x000fc00000000000 */
        /* <DEDUP_REMOVED lines=10> */
.L_x_2:


//--------------------- .text.PstGenerationKernel --------------------------
	.section	.text.PstGenerationKernel,"ax",@progbits
	.align	128
        .global         PstGenerationKernel
        .type           PstGenerationKernel,@function
        .size           PstGenerationKernel,(.L_x_3 - PstGenerationKernel)
        .other          PstGenerationKernel,@"STO_CUDA_ENTRY STV_DEFAULT"
PstGenerationKernel:
.text.PstGenerationKernel:
        /* <DEDUP_REMOVED lines=9> */
[----:B--2---:R-:W-:Y:S01]  /*0090*/  IABS R0, R5 ;  /* 0x0000000500007213 */ /* 0x004fe20000000000 */
[C---:B------:R-:W-:Y:S01]  /*00a0*/  IMAD R4, R5.reuse, 0x1a, RZ ;  /* 0x0000001a05047824 */ /* 0x040fe200078e02ff */
[----:B------:R-:W-:Y:S02]  /*00b0*/  ISETP.NE.AND P3, PT, R5, RZ, PT ;  /* 0x000000ff0500720c */ /* 0x000fe40003f65270 */
[----:B------:R-:W0:Y:S02]  /*00c0*/  I2F.RP R7, R0 ;  /* 0x0000000000077306 */ /* 0x000e240000209400 */
[----:B------:R-:W-:-:S06]  /*00d0*/  IABS R6, R4 ;  /* 0x0000000400067213 */ /* 0x000fcc0000000000 */
[----:B------:R-:W1:Y:S08]  /*00e0*/  I2F.RP R11, R6 ;  /* 0x00000006000b7306 */ /* 0x000e700000209400 */
[----:B0-----:R-:W0:Y:S08]  /*00f0*/  MUFU.RCP R7, R7 ;  /* 0x0000000700077308 */ /* 0x001e300000001000 */
[----:B-1----:R-:W1:Y:S01]  /*0100*/  MUFU.RCP R11, R11 ;  /* 0x0000000b000b7308 */ /* 0x002e620000001000 */
[----:B0-----:R-:W-:-:S07]  /*0110*/  VIADD R8, R7, 0xffffffe ;  /* 0x0ffffffe07087836 */ /* 0x001fce0000000000 */
[----:B------:R0:W2:Y:S01]  /*0120*/  F2I.FTZ.U32.TRUNC.NTZ R9, R8 ;  /* 0x0000000800097305 */ /* 0x0000a2000021f000 */
[----:B-1----:R-:W-:Y:S01]  /*0130*/  VIADD R2, R11, 0xffffffe ;  /* 0x0ffffffe0b027836 */ /* 0x002fe20000000000 */
[----:B------:R-:W-:-:S06]  /*0140*/  IABS R11, R5 ;  /* 0x00000005000b7213 */ /* 0x000fcc0000000000 */
[----:B------:R1:W3:Y:S01]  /*0150*/  F2I.FTZ.U32.TRUNC.NTZ R3, R2 ;  /* 0x0000000200037305 */ /* 0x0002e2000021f000 */
[----:B0-----:R-:W-:Y:S01]  /*0160*/  IMAD.MOV.U32 R8, RZ, RZ, RZ ;  /* 0x000000ffff087224 */ /* 0x001fe200078e00ff */
[----:B--2---:R-:W-:Y:S01]  /*0170*/  IADD3 R7, PT, PT, RZ, -R9, RZ ;  /* 0x80000009ff077210 */ /* 0x004fe20007ffe0ff */
[----:B-1----:R-:W-:-:S04]  /*0180*/  HFMA2 R2, -RZ, RZ, 0, 0 ;  /* 0x00000000ff027431 */ /* 0x002fc800000001ff */
[----:B------:R-:W-:Y:S02]  /*0190*/  IMAD R7, R7, R0, RZ ;  /* 0x0000000007077224 */ /* 0x000fe400078e02ff */
[----:B---3--:R-:W-:Y:S02]  /*01a0*/  IMAD.MOV R13, RZ, RZ, -R3 ;  /* 0x000000ffff0d7224 */ /* 0x008fe400078e0a03 */
[----:B------:R-:W-:Y:S01]  /*01b0*/  IMAD.HI.U32 R8, R9, R7, R8 ;  /* 0x0000000709087227 */ /* 0x000fe200078e0008 */
[----:B------:R-:W-:Y:S02]  /*01c0*/  MOV R7, R12 ;  /* 0x0000000c00077202 */ /* 0x000fe40000000f00 */
[----:B------:R-:W-:Y:S01]  /*01d0*/  IABS R12, R4 ;  /* 0x00000004000c7213 */ /* 0x000fe20000000000 */
[----:B------:R-:W-:Y:S02]  /*01e0*/  IMAD.MOV R9, RZ, RZ, -R11 ;  /* 0x000000ffff097224 */ /* 0x000fe400078e0a0b */
[----:B------:R-:W-:-:S02]  /*01f0*/  IMAD R11, R13, R6, RZ ;  /* 0x000000060d0b7224 */ /* 0x000fc400078e02ff */
[----:B------:R-:W-:-:S04]  /*0200*/  IMAD.HI.U32 R8, R8, R7, RZ ;  /* 0x0000000708087227 */ /* 0x000fc800078e00ff */
[----:B------:R-:W-:-:S04]  /*0210*/  IMAD.HI.U32 R2, R3, R11, R2 ;  /* 0x0000000b03027227 */ /* 0x000fc800078e0002 */
[----:B------:R-:W-:Y:S02]  /*0220*/  IMAD.MOV R12, RZ, RZ, -R12 ;  /* 0x000000ffff0c7224 */ /* 0x000fe400078e0a0c */
[----:B------:R-:W-:Y:S02]  /*0230*/  IMAD R3, R8, R9, R7 ;  /* 0x0000000908037224 */ /* 0x000fe400078e0207 */
[----:B------:R-:W-:Y:S01]  /*0240*/  IMAD.HI.U32 R2, R2, R7, RZ ;  /* 0x0000000702027227 */ /* 0x000fe200078e00ff */
[----:B------:R-:W-:Y:S02]  /*0250*/  MOV R9, R12 ;  /* 0x0000000c00097202 */ /* 0x000fe40000000f00 */
[----:B------:R-:W-:-:S03]  /*0260*/  ISETP.GT.U32.AND P2, PT, R0, R3, PT ;  /* 0x000000030000720c */ /* 0x000fc60003f44070 */
[----:B------:R-:W-:-:S05]  /*0270*/  IMAD R7, R2, R9, R7 ;  /* 0x0000000902077224 */ /* 0x000fca00078e0207 */
[----:B------:R-:W-:-:S05]  /*0280*/  ISETP.GT.U32.AND P0, PT, R6, R7, PT ;  /* 0x000000070600720c */ /* 0x000fca0003f04070 */
[----:B------:R-:W-:Y:S02]  /*0290*/  @!P2 IMAD.IADD R3, R3, 0x1, -R0 ;  /* 0x000000010303a824 */ /* 0x000fe400078e0a00 */
[----:B------:R-:W-:-:S03]  /*02a0*/  @!P2 VIADD R8, R8, 0x1 ;  /* 0x000000010808a836 */ /* 0x000fc60000000000 */
[----:B------:R-:W-:Y:S02]  /*02b0*/  ISETP.GE.U32.AND P4, PT, R3, R0, PT ;  /* 0x000000000300720c */ /* 0x000fe40003f86070 */
[----:B------:R-:W-:Y:S01]  /*02c0*/  LOP3.LUT R0, R10, R5, RZ, 0x3c, !PT ;  /* 0x000000050a007212 */ /* 0x000fe200078e3cff */
[----:B------:R-:W-:Y:S01]  /*02d0*/  @!P0 VIADD R2, R2, 0x1 ;  /* 0x0000000102028836 */ /* 0x000fe20000000000 */
[-C--:B------:R-:W-:Y:S02]  /*02e0*/  @!P0 IADD3 R7, PT, PT, R7, -R6.reuse, RZ ;  /* 0x8000000607078210 */ /* 0x080fe40007ffe0ff */
[----:B------:R-:W-:Y:S02]  /*02f0*/  ISETP.GE.AND P1, PT, R0, RZ, PT ;  /* 0x000000ff0000720c */ /* 0x000fe40003f26270 */
[----:B------:R-:W-:Y:S02]  /*0300*/  ISETP.GE.U32.AND P2, PT, R7, R6, PT ;  /* 0x000000060700720c */ /* 0x000fe40003f46070 */
[----:B------:R-:W-:-:S02]  /*0310*/  LOP3.LUT R0, R10, R4, RZ, 0x3c, !PT ;  /* 0x000000040a007212 */ /* 0x000fc400078e3cff */
[----:B------:R-:W-:Y:S02]  /*0320*/  ISETP.NE.AND P0, PT, R4, RZ, PT ;  /* 0x000000ff0400720c */ /* 0x000fe40003f05270 */
[----:B------:R-:W-:Y:S02]  /*0330*/  @P4 IADD3 R8, PT, PT, R8, 0x1, RZ ;  /* 0x0000000108084810 */ /* 0x000fe40007ffe0ff */
[----:B------:R-:W-:-:S03]  /*0340*/  ISETP.GE.AND P4, PT, R0, RZ, PT ;  /* 0x000000ff0000720c */ /* 0x000fc60003f86270 */
[----:B------:R-:W-:Y:S02]  /*0350*/  @!P1 IADD3 R8, PT, PT, -R8, RZ, RZ ;  /* 0x000000ff08089210 */ /* 0x000fe40007ffe1ff */
[----:B------:R-:W-:Y:S01]  /*0360*/  @P2 VIADD R2, R2, 0x1 ;  /* 0x0000000102022836 */ /* 0x000fe20000000000 */
[----:B------:R-:W-:-:S04]  /*0370*/  @!P3 LOP3.LUT R8, RZ, R5, RZ, 0x33, !PT ;  /* 0x00000005ff08b212 */ /* 0x000fc800078e33ff */
[----:B------:R-:W-:Y:S01]  /*0380*/  MOV R0, R2 ;  /* 0x0000000200007202 */ /* 0x000fe20000000f00 */
[----:B------:R-:W-:-:S03]  /*0390*/  IMAD.MOV R3, RZ, RZ, -R8 ;  /* 0x000000ffff037224 */ /* 0x000fc600078e0a08 */
[----:B------:R-:W-:Y:S01]  /*03a0*/  @!P4 IADD3 R0, PT, PT, -R0, RZ, RZ ;  /* 0x000000ff0000c210 */ /* 0x000fe20007ffe1ff */
[----:B------:R-:W-:Y:S01]  /*03b0*/  IMAD R3, R5, R3, R10 ;  /* 0x0000000305037224 */ /* 0x000fe200078e020a */
[----:B------:R-:W-:-:S04]  /*03c0*/  @!P0 LOP3.LUT R0, RZ, R4, RZ, 0x33, !PT ;  /* 0x00000004ff008212 */ /* 0x000fc800078e33ff */
[----:B------:R-:W-:-:S04]  /*03d0*/  ISETP.GT.AND P0, PT, R0, R3, PT ;  /* 0x000000030000720c */ /* 0x000fc80003f04270 */
[----:B------:R-:W-:-:S13]  /*03e0*/  ISETP.GE.OR P0, PT, R0, R5, !P0 ;  /* 0x000000050000720c */ /* 0x000fda0004706670 */
[----:B------:R-:W-:Y:S05]  /*03f0*/  @P0 EXIT ;  /* 0x000000000000094d */ /* 0x000fea0003800000 */
[----:B------:R-:W0:Y:S01]  /*0400*/  LDC.64 R6, c[0x0][0x380] ;  /* 0x0000e000ff067b82 */ /* 0x000e220000000a00 */
[----:B------:R-:W-:-:S07]  /*0410*/  IMAD.HI R2, R8, 0x4ec4ec4f, RZ ;  /* 0x4ec4ec4f08027827 */ /* 0x000fce00078e02ff */
[----:B------:R-:W1:Y:S01]  /*0420*/  LDC.64 R10, c[0x0][0x3a0] ;  /* 0x0000e800ff0a7b82 */ /* 0x000e620000000a00 */
[----:B------:R-:W-:Y:S01]  /*0430*/  SHF.R.U32.HI R9, RZ, 0x1f, R2 ;  /* 0x0000001fff097819 */ /* 0x000fe20000011602 */
[----:B0-----:R-:W-:-:S04]  /*0440*/  IMAD.WIDE R4, R0, 0x8, R6 ;  /* 0x0000000800047825 */ /* 0x001fc800078e0206 */
[----:B------:R-:W-:Y:S02]  /*0450*/  IMAD.WIDE R6, R3, 0x8, R6 ;  /* 0x0000000803067825 */ /* 0x000fe400078e0206 */
[----:B------:R-:W2:Y:S04]  /*0460*/  LDG.E.64 R4, desc[UR4][R4.64] ;  /* 0x0000000404047981 */ /* 0x000ea8000c1e1b00 */
[----:B------:R-:W2:Y:S01]  /*0470*/  LDG.E.64 R6, desc[UR4][R6.64] ;  /* 0x0000000406067981 */ /* 0x000ea2000c1e1b00 */
[----:B------:R-:W-:-:S05]  /*0480*/  LEA.HI.SX32 R2, R2, R9, 0x1d ;  /* 0x0000000902027211 */ /* 0x000fca00078feaff */
[----:B------:R-:W-:-:S04]  /*0490*/  IMAD R2, R2, -0x1a, R8 ;  /* 0xffffffe602027824 */ /* 0x000fc800078e0208 */
[----:B-1----:R-:W-:Y:S01]  /*04a0*/  IMAD.WIDE R10, R2, 0x8, R10 ;  /* 0x00000008020a7825 */ /* 0x002fe200078e020a */
[----:B------:R-:W0:Y:S05]  /*04b0*/  LDC.64 R12, c[0x0][0x3b0] ;  /* 0x0000ec00ff0c7b82 */ /* 0x000e2a0000000a00 */
[----:B------:R-:W3:Y:S04]  /*04c0*/  LDG.E.64 R10, desc[UR4][R10.64] ;  /* 0x000000040a0a7981 */ /* 0x000ee8000c1e1b00 */
[----:B0-----:R-:W4:Y:S01]  /*04d0*/  LDG.E.64 R12, desc[UR4][R12.64] ;  /* 0x000000040c0c7981 */ /* 0x001f22000c1e1b00 */
[----:B--2---:R-:W-:-:S08]  /*04e0*/  DADD R8, R4, -R6 ;  /* 0x0000000004087229 */ /* 0x004fd00000000806 */
[----:B------:R-:W-:Y:S02]  /*04f0*/  DADD R4, -RZ, -R8 ;  /* 0x00000000ff047229 */ /* 0x000fe40000000908 */
[----:B------:R-:W-:-:S08]  /*0500*/  DSETP.GEU.AND P0, PT, R8, RZ, PT ;  /* 0x000000ff0800722a */ /* 0x000fd00003f0e000 */
[----:B------:R-:W-:Y:S02]  /*0510*/  FSEL R4, R4, R8, !P0 ;  /* 0x0000000804047208 */ /* 0x000fe40004000000 */
[----:B------:R-:W-:-:S06]  /*0520*/  FSEL R5, R5, R9, !P0 ;  /* 0x0000000905057208 */ /* 0x000fcc0004000000 */
[----:B---3--:R-:W-:-:S08]  /*0530*/  DADD R4, -R10, R4 ;  /* 0x000000000a047229 */ /* 0x008fd00000000104 */
[----:B------:R-:W-:Y:S02]  /*0540*/  DADD R6, -RZ, -R4 ;  /* 0x00000000ff067229 */ /* 0x000fe40000000904 */
[----:B------:R-:W-:-:S08]  /*0550*/  DSETP.GEU.AND P0, PT, R4, RZ, PT ;  /* 0x000000ff0400722a */ /* 0x000fd00003f0e000 */
[----:B------:R-:W-:Y:S02]  /*0560*/  FSEL R8, R6, R4, !P0 ;  /* 0x0000000406087208 */ /* 0x000fe40004000000 */
[----:B------:R-:W-:-:S06]  /*0570*/  FSEL R9, R7, R5, !P0 ;  /* 0x0000000507097208 */ /* 0x000fcc0004000000 */
[----:B----4-:R-:W-:-:S14]  /*0580*/  DSETP.GEU.AND P0, PT, R8, R12, PT ;  /* 0x0000000c0800722a */ /* 0x010fdc0003f0e000 */
[----:B------:R-:W-:Y:S05]  /*0590*/  @P0 EXIT ;  /* 0x000000000000094d */ /* 0x000fea0003800000 */
[----:B------:R-:W0:Y:S01]  /*05a0*/  LDC.64 R4, c[0x0][0x3c0] ;  /* 0x0000f000ff047b82 */ /* 0x000e220000000a00 */
[----:B------:R-:W1:Y:S01]  /*05b0*/  LDCU UR6, c[0x0][0x3cc] ;  /* 0x00007980ff0677ac */ /* 0x000e620008000800 */
[----:B------:R-:W2:Y:S06]  /*05c0*/  LDCU UR7, c[0x0][0x3dc] ;  /* 0x00007b80ff0777ac */ /* 0x000eac0008000800 */
[----:B------:R-:W3:Y:S01]  /*05d0*/  LDC.64 R6, c[0x0][0x3d0] ;  /* 0x0000f400ff067b82 */ /* 0x000ee20000000a00 */
[C-C-:B-1----:R-:W-:Y:S02]  /*05e0*/  IMAD R11, R3.reuse, UR6, R0.reuse ;  /* 0x00000006030b7c24 */ /* 0x142fe4000f8e0200 */
[----:B--2---:R-:W-:-:S02]  /*05f0*/  IMAD R3, R3, UR7, R0 ;  /* 0x0000000703037c24 */ /* 0x004fc4000f8e0200 */
[----:B0-----:R-:W-:-:S05]  /*0600*/  IMAD.WIDE R4, R11, 0x2, R4 ;  /* 0x000000020b047825 */ /* 0x001fca00078e0204 */
[----:B------:R-:W-:Y:S01]  /*0610*/  STG.E.U16 desc[UR4][R4.64], R2 ;  /* 0x0000000204007986 */ /* 0x000fe2000c101504 */
[----:B---3--:R-:W-:-:S05]  /*0620*/  IMAD.WIDE R6, R3, 0x8, R6 ;  /* 0x0000000803067825 */ /* 0x008fca00078e0206 */
[----:B------:R-:W-:Y:S01]  /*0630*/  STG.E.64 desc[UR4][R6.64], R8 ;  /* 0x0000000806007986 */ /* 0x000fe2000c101b04 */
[----:B------:R-:W-:Y:S05]  /*0640*/  EXIT ;  /* 0x000000000000794d */ /* 0x000fea0003800000 */
.L_x_1:
        /* <DEDUP_REMOVED lines=11> */
.L_x_3:


//--------------------- .nv.shared.reserved.0     --------------------------
	.section	.nv.shared.reserved.0,"aw",@nobits
	.weak		__nv_reservedSMEM_offset_0_alias
	.size		__nv_reservedSMEM_offset_0_alias, 0, 64
	.other		__nv_reservedSMEM_offset_0_alias,@"STO_CUDA_RESERVED_SHARED STV_DEFAULT"
__nv_reservedSMEM_offset_0_alias:
	.zero		0
	.zero		64


//--------------------- .nv.constant0.GpuGeneratedAverageIntensities --------------------------
	.section	.nv.constant0.GpuGeneratedAverageIntensities,"a",@progbits
	.sectionflags	@""
	.align	4
.nv.constant0.GpuGeneratedAverageIntensities:
	.zero		944


//--------------------- .nv.constant0.PstGenerationKernel --------------------------
	.section	.nv.constant0.PstGenerationKernel,"a",@progbits
	.sectionflags	@""
	.align	4
.nv.constant0.PstGenerationKernel:
	.zero		1008


//--------------------- SYMBOLS --------------------------

	.type		.nv.reservedSmem.offset0,@object
	.size		.nv.reservedSmem.offset0,0x4
